//
// Generated by NVIDIA NVVM Compiler
//
// Compiler Build ID: CL-36424714
// Cuda compilation tools, release 13.0, V13.0.88
// Based on NVVM 20.0.0
//

.version 9.0
.target sm_100
.address_size 64

	// .globl	_Z8Kernel01iiiPfS_S_
// _ZZ8Kernel01iiiPfS_S_E2sA has been demoted
// _ZZ8Kernel01iiiPfS_S_E2sB has been demoted

.visible .entry _Z8Kernel01iiiPfS_S_(
	.param .u32 _Z8Kernel01iiiPfS_S__param_0,
	.param .u32 _Z8Kernel01iiiPfS_S__param_1,
	.param .u32 _Z8Kernel01iiiPfS_S__param_2,
	.param .u64 .ptr .align 1 _Z8Kernel01iiiPfS_S__param_3,
	.param .u64 .ptr .align 1 _Z8Kernel01iiiPfS_S__param_4,
	.param .u64 .ptr .align 1 _Z8Kernel01iiiPfS_S__param_5
)
{
	.reg .pred 	%p<8>;
	.reg .b32 	%r<102>;
	.reg .b32 	%f<368>;
	.reg .b64 	%rd<40>;
	// demoted variable
	.shared .align 4 .b8 _ZZ8Kernel01iiiPfS_S_E2sA[1024];
	// demoted variable
	.shared .align 4 .b8 _ZZ8Kernel01iiiPfS_S_E2sB[1024];
	ld.param.u32 	%r32, [_Z8Kernel01iiiPfS_S__param_2];
	mov.u32 	%r33, %ctaid.x;
	mov.u32 	%r34, %ctaid.y;
	mov.u32 	%r1, %tid.x;
	mov.u32 	%r2, %tid.y;
	shl.b32 	%r35, %r34, 4;
	add.s32 	%r3, %r35, %r2;
	shl.b32 	%r4, %r33, 4;
	add.s32 	%r5, %r4, %r1;
	shr.s32 	%r36, %r32, 31;
	shr.u32 	%r37, %r36, 28;
	add.s32 	%r38, %r32, %r37;
	shr.s32 	%r6, %r38, 4;
	setp.lt.s32 	%p1, %r32, 16;
	mov.f32 	%f367, 0f00000000;
	@%p1 bra 	$L__BB0_9;
	mad.lo.s32 	%r7, %r32, %r3, %r1;
	shl.b32 	%r40, %r2, 6;
	mov.u32 	%r41, _ZZ8Kernel01iiiPfS_S_E2sA;
	add.s32 	%r8, %r41, %r40;
	add.s32 	%r42, %r6, -1;
	setp.lt.u32 	%p2, %r42, 3;
	mov.f32 	%f367, 0f00000000;
	mov.b32 	%r101, 0;
	@%p2 bra 	$L__BB0_4;
	ld.param.u32 	%r89, [_Z8Kernel01iiiPfS_S__param_1];
	and.b32  	%r101, %r6, 134217724;
	neg.s32 	%r99, %r101;
	add.s32 	%r44, %r2, 48;
	mad.lo.s32 	%r45, %r89, %r44, %r1;
	add.s32 	%r97, %r45, %r4;
	add.s32 	%r46, %r2, 32;
	mad.lo.s32 	%r47, %r89, %r46, %r1;
	add.s32 	%r96, %r47, %r4;
	add.s32 	%r48, %r2, 16;
	mad.lo.s32 	%r49, %r89, %r48, %r1;
	add.s32 	%r95, %r49, %r4;
	mad.lo.s32 	%r50, %r2, %r89, %r1;
	add.s32 	%r94, %r50, %r4;
	mov.f32 	%f367, 0f00000000;
	mov.u32 	%r98, %r7;
$L__BB0_3:
	.pragma "nounroll";
	ld.param.u64 	%rd36, [_Z8Kernel01iiiPfS_S__param_4];
	ld.param.u64 	%rd33, [_Z8Kernel01iiiPfS_S__param_3];
	ld.param.u32 	%r90, [_Z8Kernel01iiiPfS_S__param_1];
	cvta.to.global.u64 	%rd4, %rd33;
	mul.wide.s32 	%rd5, %r98, 4;
	add.s64 	%rd6, %rd4, %rd5;
	ld.global.f32 	%f14, [%rd6];
	shl.b32 	%r52, %r1, 2;
	add.s32 	%r53, %r8, %r52;
	st.shared.f32 	[%r53], %f14;
	cvta.to.global.u64 	%rd7, %rd36;
	mul.wide.s32 	%rd8, %r94, 4;
	add.s64 	%rd9, %rd7, %rd8;
	ld.global.f32 	%f15, [%rd9];
	mov.u32 	%r55, _ZZ8Kernel01iiiPfS_S_E2sB;
	add.s32 	%r56, %r55, %r52;
	add.s32 	%r57, %r56, %r40;
	st.shared.f32 	[%r57], %f15;
	bar.sync 	0;
	ld.shared.f32 	%f16, [%r8];
	ld.shared.f32 	%f17, [%r56];
	fma.rn.f32 	%f18, %f16, %f17, %f367;
	ld.shared.f32 	%f19, [%r8+4];
	ld.shared.f32 	%f20, [%r56+64];
	fma.rn.f32 	%f21, %f19, %f20, %f18;
	ld.shared.f32 	%f22, [%r8+8];
	ld.shared.f32 	%f23, [%r56+128];
	fma.rn.f32 	%f24, %f22, %f23, %f21;
	ld.shared.f32 	%f25, [%r8+12];
	ld.shared.f32 	%f26, [%r56+192];
	fma.rn.f32 	%f27, %f25, %f26, %f24;
	ld.shared.f32 	%f28, [%r8+16];
	ld.shared.f32 	%f29, [%r56+256];
	fma.rn.f32 	%f30, %f28, %f29, %f27;
	ld.shared.f32 	%f31, [%r8+20];
	ld.shared.f32 	%f32, [%r56+320];
	fma.rn.f32 	%f33, %f31, %f32, %f30;
	ld.shared.f32 	%f34, [%r8+24];
	ld.shared.f32 	%f35, [%r56+384];
	fma.rn.f32 	%f36, %f34, %f35, %f33;
	ld.shared.f32 	%f37, [%r8+28];
	ld.shared.f32 	%f38, [%r56+448];
	fma.rn.f32 	%f39, %f37, %f38, %f36;
	ld.shared.f32 	%f40, [%r8+32];
	ld.shared.f32 	%f41, [%r56+512];
	fma.rn.f32 	%f42, %f40, %f41, %f39;
	ld.shared.f32 	%f43, [%r8+36];
	ld.shared.f32 	%f44, [%r56+576];
	fma.rn.f32 	%f45, %f43, %f44, %f42;
	ld.shared.f32 	%f46, [%r8+40];
	ld.shared.f32 	%f47, [%r56+640];
	fma.rn.f32 	%f48, %f46, %f47, %f45;
	ld.shared.f32 	%f49, [%r8+44];
	ld.shared.f32 	%f50, [%r56+704];
	fma.rn.f32 	%f51, %f49, %f50, %f48;
	ld.shared.f32 	%f52, [%r8+48];
	ld.shared.f32 	%f53, [%r56+768];
	fma.rn.f32 	%f54, %f52, %f53, %f51;
	ld.shared.f32 	%f55, [%r8+52];
	ld.shared.f32 	%f56, [%r56+832];
	fma.rn.f32 	%f57, %f55, %f56, %f54;
	ld.shared.f32 	%f58, [%r8+56];
	ld.shared.f32 	%f59, [%r56+896];
	fma.rn.f32 	%f60, %f58, %f59, %f57;
	ld.shared.f32 	%f61, [%r8+60];
	ld.shared.f32 	%f62, [%r56+960];
	fma.rn.f32 	%f63, %f61, %f62, %f60;
	bar.sync 	0;
	ld.global.f32 	%f64, [%rd6+64];
	st.shared.f32 	[%r53], %f64;
	mul.wide.s32 	%rd10, %r95, 4;
	add.s64 	%rd11, %rd7, %rd10;
	ld.global.f32 	%f65, [%rd11];
	st.shared.f32 	[%r57], %f65;
	bar.sync 	0;
	ld.shared.f32 	%f66, [%r8];
	ld.shared.f32 	%f67, [%r56];
	fma.rn.f32 	%f68, %f66, %f67, %f63;
	ld.shared.f32 	%f69, [%r8+4];
	ld.shared.f32 	%f70, [%r56+64];
	fma.rn.f32 	%f71, %f69, %f70, %f68;
	ld.shared.f32 	%f72, [%r8+8];
	ld.shared.f32 	%f73, [%r56+128];
	fma.rn.f32 	%f74, %f72, %f73, %f71;
	ld.shared.f32 	%f75, [%r8+12];
	ld.shared.f32 	%f76, [%r56+192];
	fma.rn.f32 	%f77, %f75, %f76, %f74;
	ld.shared.f32 	%f78, [%r8+16];
	ld.shared.f32 	%f79, [%r56+256];
	fma.rn.f32 	%f80, %f78, %f79, %f77;
	ld.shared.f32 	%f81, [%r8+20];
	ld.shared.f32 	%f82, [%r56+320];
	fma.rn.f32 	%f83, %f81, %f82, %f80;
	ld.shared.f32 	%f84, [%r8+24];
	ld.shared.f32 	%f85, [%r56+384];
	fma.rn.f32 	%f86, %f84, %f85, %f83;
	ld.shared.f32 	%f87, [%r8+28];
	ld.shared.f32 	%f88, [%r56+448];
	fma.rn.f32 	%f89, %f87, %f88, %f86;
	ld.shared.f32 	%f90, [%r8+32];
	ld.shared.f32 	%f91, [%r56+512];
	fma.rn.f32 	%f92, %f90, %f91, %f89;
	ld.shared.f32 	%f93, [%r8+36];
	ld.shared.f32 	%f94, [%r56+576];
	fma.rn.f32 	%f95, %f93, %f94, %f92;
	ld.shared.f32 	%f96, [%r8+40];
	ld.shared.f32 	%f97, [%r56+640];
	fma.rn.f32 	%f98, %f96, %f97, %f95;
	ld.shared.f32 	%f99, [%r8+44];
	ld.shared.f32 	%f100, [%r56+704];
	fma.rn.f32 	%f101, %f99, %f100, %f98;
	ld.shared.f32 	%f102, [%r8+48];
	ld.shared.f32 	%f103, [%r56+768];
	fma.rn.f32 	%f104, %f102, %f103, %f101;
	ld.shared.f32 	%f105, [%r8+52];
	ld.shared.f32 	%f106, [%r56+832];
	fma.rn.f32 	%f107, %f105, %f106, %f104;
	ld.shared.f32 	%f108, [%r8+56];
	ld.shared.f32 	%f109, [%r56+896];
	fma.rn.f32 	%f110, %f108, %f109, %f107;
	ld.shared.f32 	%f111, [%r8+60];
	ld.shared.f32 	%f112, [%r56+960];
	fma.rn.f32 	%f113, %f111, %f112, %f110;
	bar.sync 	0;
	ld.global.f32 	%f114, [%rd6+128];
	st.shared.f32 	[%r53], %f114;
	mul.wide.s32 	%rd12, %r96, 4;
	add.s64 	%rd13, %rd7, %rd12;
	ld.global.f32 	%f115, [%rd13];
	st.shared.f32 	[%r57], %f115;
	bar.sync 	0;
	ld.shared.f32 	%f116, [%r8];
	ld.shared.f32 	%f117, [%r56];
	fma.rn.f32 	%f118, %f116, %f117, %f113;
	ld.shared.f32 	%f119, [%r8+4];
	ld.shared.f32 	%f120, [%r56+64];
	fma.rn.f32 	%f121, %f119, %f120, %f118;
	ld.shared.f32 	%f122, [%r8+8];
	ld.shared.f32 	%f123, [%r56+128];
	fma.rn.f32 	%f124, %f122, %f123, %f121;
	ld.shared.f32 	%f125, [%r8+12];
	ld.shared.f32 	%f126, [%r56+192];
	fma.rn.f32 	%f127, %f125, %f126, %f124;
	ld.shared.f32 	%f128, [%r8+16];
	ld.shared.f32 	%f129, [%r56+256];
	fma.rn.f32 	%f130, %f128, %f129, %f127;
	ld.shared.f32 	%f131, [%r8+20];
	ld.shared.f32 	%f132, [%r56+320];
	fma.rn.f32 	%f133, %f131, %f132, %f130;
	ld.shared.f32 	%f134, [%r8+24];
	ld.shared.f32 	%f135, [%r56+384];
	fma.rn.f32 	%f136, %f134, %f135, %f133;
	ld.shared.f32 	%f137, [%r8+28];
	ld.shared.f32 	%f138, [%r56+448];
	fma.rn.f32 	%f139, %f137, %f138, %f136;
	ld.shared.f32 	%f140, [%r8+32];
	ld.shared.f32 	%f141, [%r56+512];
	fma.rn.f32 	%f142, %f140, %f141, %f139;
	ld.shared.f32 	%f143, [%r8+36];
	ld.shared.f32 	%f144, [%r56+576];
	fma.rn.f32 	%f145, %f143, %f144, %f142;
	ld.shared.f32 	%f146, [%r8+40];
	ld.shared.f32 	%f147, [%r56+640];
	fma.rn.f32 	%f148, %f146, %f147, %f145;
	ld.shared.f32 	%f149, [%r8+44];
	ld.shared.f32 	%f150, [%r56+704];
	fma.rn.f32 	%f151, %f149, %f150, %f148;
	ld.shared.f32 	%f152, [%r8+48];
	ld.shared.f32 	%f153, [%r56+768];
	fma.rn.f32 	%f154, %f152, %f153, %f151;
	ld.shared.f32 	%f155, [%r8+52];
	ld.shared.f32 	%f156, [%r56+832];
	fma.rn.f32 	%f157, %f155, %f156, %f154;
	ld.shared.f32 	%f158, [%r8+56];
	ld.shared.f32 	%f159, [%r56+896];
	fma.rn.f32 	%f160, %f158, %f159, %f157;
	ld.shared.f32 	%f161, [%r8+60];
	ld.shared.f32 	%f162, [%r56+960];
	fma.rn.f32 	%f163, %f161, %f162, %f160;
	bar.sync 	0;
	ld.global.f32 	%f164, [%rd6+192];
	st.shared.f32 	[%r53], %f164;
	mul.wide.s32 	%rd14, %r97, 4;
	add.s64 	%rd15, %rd7, %rd14;
	ld.global.f32 	%f165, [%rd15];
	st.shared.f32 	[%r57], %f165;
	bar.sync 	0;
	ld.shared.f32 	%f166, [%r8];
	ld.shared.f32 	%f167, [%r56];
	fma.rn.f32 	%f168, %f166, %f167, %f163;
	ld.shared.f32 	%f169, [%r8+4];
	ld.shared.f32 	%f170, [%r56+64];
	fma.rn.f32 	%f171, %f169, %f170, %f168;
	ld.shared.f32 	%f172, [%r8+8];
	ld.shared.f32 	%f173, [%r56+128];
	fma.rn.f32 	%f174, %f172, %f173, %f171;
	ld.shared.f32 	%f175, [%r8+12];
	ld.shared.f32 	%f176, [%r56+192];
	fma.rn.f32 	%f177, %f175, %f176, %f174;
	ld.shared.f32 	%f178, [%r8+16];
	ld.shared.f32 	%f179, [%r56+256];
	fma.rn.f32 	%f180, %f178, %f179, %f177;
	ld.shared.f32 	%f181, [%r8+20];
	ld.shared.f32 	%f182, [%r56+320];
	fma.rn.f32 	%f183, %f181, %f182, %f180;
	ld.shared.f32 	%f184, [%r8+24];
	ld.shared.f32 	%f185, [%r56+384];
	fma.rn.f32 	%f186, %f184, %f185, %f183;
	ld.shared.f32 	%f187, [%r8+28];
	ld.shared.f32 	%f188, [%r56+448];
	fma.rn.f32 	%f189, %f187, %f188, %f186;
	ld.shared.f32 	%f190, [%r8+32];
	ld.shared.f32 	%f191, [%r56+512];
	fma.rn.f32 	%f192, %f190, %f191, %f189;
	ld.shared.f32 	%f193, [%r8+36];
	ld.shared.f32 	%f194, [%r56+576];
	fma.rn.f32 	%f195, %f193, %f194, %f192;
	ld.shared.f32 	%f196, [%r8+40];
	ld.shared.f32 	%f197, [%r56+640];
	fma.rn.f32 	%f198, %f196, %f197, %f195;
	ld.shared.f32 	%f199, [%r8+44];
	ld.shared.f32 	%f200, [%r56+704];
	fma.rn.f32 	%f201, %f199, %f200, %f198;
	ld.shared.f32 	%f202, [%r8+48];
	ld.shared.f32 	%f203, [%r56+768];
	fma.rn.f32 	%f204, %f202, %f203, %f201;
	ld.shared.f32 	%f205, [%r8+52];
	ld.shared.f32 	%f206, [%r56+832];
	fma.rn.f32 	%f207, %f205, %f206, %f204;
	ld.shared.f32 	%f208, [%r8+56];
	ld.shared.f32 	%f209, [%r56+896];
	fma.rn.f32 	%f210, %f208, %f209, %f207;
	ld.shared.f32 	%f211, [%r8+60];
	ld.shared.f32 	%f212, [%r56+960];
	fma.rn.f32 	%f367, %f211, %f212, %f210;
	bar.sync 	0;
	add.s32 	%r99, %r99, 4;
	add.s32 	%r98, %r98, 64;
	shl.b32 	%r58, %r90, 6;
	add.s32 	%r97, %r97, %r58;
	add.s32 	%r96, %r96, %r58;
	add.s32 	%r95, %r95, %r58;
	add.s32 	%r94, %r94, %r58;
	setp.ne.s32 	%p3, %r99, 0;
	@%p3 bra 	$L__BB0_3;
$L__BB0_4:
	and.b32  	%r28, %r6, 3;
	setp.eq.s32 	%p4, %r28, 0;
	@%p4 bra 	$L__BB0_9;
	setp.eq.s32 	%p5, %r28, 1;
	@%p5 bra 	$L__BB0_7;
	ld.param.u64 	%rd37, [_Z8Kernel01iiiPfS_S__param_4];
	ld.param.u64 	%rd34, [_Z8Kernel01iiiPfS_S__param_3];
	ld.param.u32 	%r91, [_Z8Kernel01iiiPfS_S__param_1];
	shl.b32 	%r59, %r101, 4;
	add.s32 	%r60, %r7, %r59;
	cvta.to.global.u64 	%rd16, %rd34;
	mul.wide.s32 	%rd17, %r60, 4;
	add.s64 	%rd18, %rd16, %rd17;
	ld.global.f32 	%f214, [%rd18];
	shl.b32 	%r62, %r1, 2;
	add.s32 	%r63, %r8, %r62;
	st.shared.f32 	[%r63], %f214;
	add.s32 	%r64, %r59, %r2;
	mad.lo.s32 	%r65, %r64, %r91, %r5;
	cvta.to.global.u64 	%rd19, %rd37;
	mul.wide.s32 	%rd20, %r65, 4;
	add.s64 	%rd21, %rd19, %rd20;
	ld.global.f32 	%f215, [%rd21];
	mov.u32 	%r67, _ZZ8Kernel01iiiPfS_S_E2sB;
	add.s32 	%r68, %r67, %r62;
	add.s32 	%r69, %r68, %r40;
	st.shared.f32 	[%r69], %f215;
	bar.sync 	0;
	ld.shared.f32 	%f216, [%r8];
	ld.shared.f32 	%f217, [%r68];
	fma.rn.f32 	%f218, %f216, %f217, %f367;
	ld.shared.f32 	%f219, [%r8+4];
	ld.shared.f32 	%f220, [%r68+64];
	fma.rn.f32 	%f221, %f219, %f220, %f218;
	ld.shared.f32 	%f222, [%r8+8];
	ld.shared.f32 	%f223, [%r68+128];
	fma.rn.f32 	%f224, %f222, %f223, %f221;
	ld.shared.f32 	%f225, [%r8+12];
	ld.shared.f32 	%f226, [%r68+192];
	fma.rn.f32 	%f227, %f225, %f226, %f224;
	ld.shared.f32 	%f228, [%r8+16];
	ld.shared.f32 	%f229, [%r68+256];
	fma.rn.f32 	%f230, %f228, %f229, %f227;
	ld.shared.f32 	%f231, [%r8+20];
	ld.shared.f32 	%f232, [%r68+320];
	fma.rn.f32 	%f233, %f231, %f232, %f230;
	ld.shared.f32 	%f234, [%r8+24];
	ld.shared.f32 	%f235, [%r68+384];
	fma.rn.f32 	%f236, %f234, %f235, %f233;
	ld.shared.f32 	%f237, [%r8+28];
	ld.shared.f32 	%f238, [%r68+448];
	fma.rn.f32 	%f239, %f237, %f238, %f236;
	ld.shared.f32 	%f240, [%r8+32];
	ld.shared.f32 	%f241, [%r68+512];
	fma.rn.f32 	%f242, %f240, %f241, %f239;
	ld.shared.f32 	%f243, [%r8+36];
	ld.shared.f32 	%f244, [%r68+576];
	fma.rn.f32 	%f245, %f243, %f244, %f242;
	ld.shared.f32 	%f246, [%r8+40];
	ld.shared.f32 	%f247, [%r68+640];
	fma.rn.f32 	%f248, %f246, %f247, %f245;
	ld.shared.f32 	%f249, [%r8+44];
	ld.shared.f32 	%f250, [%r68+704];
	fma.rn.f32 	%f251, %f249, %f250, %f248;
	ld.shared.f32 	%f252, [%r8+48];
	ld.shared.f32 	%f253, [%r68+768];
	fma.rn.f32 	%f254, %f252, %f253, %f251;
	ld.shared.f32 	%f255, [%r8+52];
	ld.shared.f32 	%f256, [%r68+832];
	fma.rn.f32 	%f257, %f255, %f256, %f254;
	ld.shared.f32 	%f258, [%r8+56];
	ld.shared.f32 	%f259, [%r68+896];
	fma.rn.f32 	%f260, %f258, %f259, %f257;
	ld.shared.f32 	%f261, [%r8+60];
	ld.shared.f32 	%f262, [%r68+960];
	fma.rn.f32 	%f263, %f261, %f262, %f260;
	bar.sync 	0;
	ld.global.f32 	%f264, [%rd18+64];
	st.shared.f32 	[%r63], %f264;
	add.s32 	%r70, %r64, 16;
	mad.lo.s32 	%r71, %r70, %r91, %r5;
	mul.wide.s32 	%rd22, %r71, 4;
	add.s64 	%rd23, %rd19, %rd22;
	ld.global.f32 	%f265, [%rd23];
	st.shared.f32 	[%r69], %f265;
	bar.sync 	0;
	ld.shared.f32 	%f266, [%r8];
	ld.shared.f32 	%f267, [%r68];
	fma.rn.f32 	%f268, %f266, %f267, %f263;
	ld.shared.f32 	%f269, [%r8+4];
	ld.shared.f32 	%f270, [%r68+64];
	fma.rn.f32 	%f271, %f269, %f270, %f268;
	ld.shared.f32 	%f272, [%r8+8];
	ld.shared.f32 	%f273, [%r68+128];
	fma.rn.f32 	%f274, %f272, %f273, %f271;
	ld.shared.f32 	%f275, [%r8+12];
	ld.shared.f32 	%f276, [%r68+192];
	fma.rn.f32 	%f277, %f275, %f276, %f274;
	ld.shared.f32 	%f278, [%r8+16];
	ld.shared.f32 	%f279, [%r68+256];
	fma.rn.f32 	%f280, %f278, %f279, %f277;
	ld.shared.f32 	%f281, [%r8+20];
	ld.shared.f32 	%f282, [%r68+320];
	fma.rn.f32 	%f283, %f281, %f282, %f280;
	ld.shared.f32 	%f284, [%r8+24];
	ld.shared.f32 	%f285, [%r68+384];
	fma.rn.f32 	%f286, %f284, %f285, %f283;
	ld.shared.f32 	%f287, [%r8+28];
	ld.shared.f32 	%f288, [%r68+448];
	fma.rn.f32 	%f289, %f287, %f288, %f286;
	ld.shared.f32 	%f290, [%r8+32];
	ld.shared.f32 	%f291, [%r68+512];
	fma.rn.f32 	%f292, %f290, %f291, %f289;
	ld.shared.f32 	%f293, [%r8+36];
	ld.shared.f32 	%f294, [%r68+576];
	fma.rn.f32 	%f295, %f293, %f294, %f292;
	ld.shared.f32 	%f296, [%r8+40];
	ld.shared.f32 	%f297, [%r68+640];
	fma.rn.f32 	%f298, %f296, %f297, %f295;
	ld.shared.f32 	%f299, [%r8+44];
	ld.shared.f32 	%f300, [%r68+704];
	fma.rn.f32 	%f301, %f299, %f300, %f298;
	ld.shared.f32 	%f302, [%r8+48];
	ld.shared.f32 	%f303, [%r68+768];
	fma.rn.f32 	%f304, %f302, %f303, %f301;
	ld.shared.f32 	%f305, [%r8+52];
	ld.shared.f32 	%f306, [%r68+832];
	fma.rn.f32 	%f307, %f305, %f306, %f304;
	ld.shared.f32 	%f308, [%r8+56];
	ld.shared.f32 	%f309, [%r68+896];
	fma.rn.f32 	%f310, %f308, %f309, %f307;
	ld.shared.f32 	%f311, [%r8+60];
	ld.shared.f32 	%f312, [%r68+960];
	fma.rn.f32 	%f367, %f311, %f312, %f310;
	bar.sync 	0;
	add.s32 	%r101, %r101, 2;
$L__BB0_7:
	and.b32  	%r72, %r6, 1;
	setp.eq.b32 	%p6, %r72, 1;
	not.pred 	%p7, %p6;
	@%p7 bra 	$L__BB0_9;
	ld.param.u64 	%rd38, [_Z8Kernel01iiiPfS_S__param_4];
	ld.param.u64 	%rd35, [_Z8Kernel01iiiPfS_S__param_3];
	ld.param.u32 	%r92, [_Z8Kernel01iiiPfS_S__param_1];
	shl.b32 	%r73, %r101, 4;
	add.s32 	%r74, %r7, %r73;
	cvta.to.global.u64 	%rd24, %rd35;
	mul.wide.s32 	%rd25, %r74, 4;
	add.s64 	%rd26, %rd24, %rd25;
	ld.global.f32 	%f313, [%rd26];
	shl.b32 	%r76, %r1, 2;
	add.s32 	%r77, %r8, %r76;
	st.shared.f32 	[%r77], %f313;
	add.s32 	%r78, %r73, %r2;
	mad.lo.s32 	%r79, %r78, %r92, %r5;
	cvta.to.global.u64 	%rd27, %rd38;
	mul.wide.s32 	%rd28, %r79, 4;
	add.s64 	%rd29, %rd27, %rd28;
	ld.global.f32 	%f314, [%rd29];
	mov.u32 	%r81, _ZZ8Kernel01iiiPfS_S_E2sB;
	add.s32 	%r82, %r81, %r76;
	add.s32 	%r83, %r82, %r40;
	st.shared.f32 	[%r83], %f314;
	bar.sync 	0;
	ld.shared.f32 	%f315, [%r8];
	ld.shared.f32 	%f316, [%r82];
	fma.rn.f32 	%f317, %f315, %f316, %f367;
	ld.shared.f32 	%f318, [%r8+4];
	ld.shared.f32 	%f319, [%r82+64];
	fma.rn.f32 	%f320, %f318, %f319, %f317;
	ld.shared.f32 	%f321, [%r8+8];
	ld.shared.f32 	%f322, [%r82+128];
	fma.rn.f32 	%f323, %f321, %f322, %f320;
	ld.shared.f32 	%f324, [%r8+12];
	ld.shared.f32 	%f325, [%r82+192];
	fma.rn.f32 	%f326, %f324, %f325, %f323;
	ld.shared.f32 	%f327, [%r8+16];
	ld.shared.f32 	%f328, [%r82+256];
	fma.rn.f32 	%f329, %f327, %f328, %f326;
	ld.shared.f32 	%f330, [%r8+20];
	ld.shared.f32 	%f331, [%r82+320];
	fma.rn.f32 	%f332, %f330, %f331, %f329;
	ld.shared.f32 	%f333, [%r8+24];
	ld.shared.f32 	%f334, [%r82+384];
	fma.rn.f32 	%f335, %f333, %f334, %f332;
	ld.shared.f32 	%f336, [%r8+28];
	ld.shared.f32 	%f337, [%r82+448];
	fma.rn.f32 	%f338, %f336, %f337, %f335;
	ld.shared.f32 	%f339, [%r8+32];
	ld.shared.f32 	%f340, [%r82+512];
	fma.rn.f32 	%f341, %f339, %f340, %f338;
	ld.shared.f32 	%f342, [%r8+36];
	ld.shared.f32 	%f343, [%r82+576];
	fma.rn.f32 	%f344, %f342, %f343, %f341;
	ld.shared.f32 	%f345, [%r8+40];
	ld.shared.f32 	%f346, [%r82+640];
	fma.rn.f32 	%f347, %f345, %f346, %f344;
	ld.shared.f32 	%f348, [%r8+44];
	ld.shared.f32 	%f349, [%r82+704];
	fma.rn.f32 	%f350, %f348, %f349, %f347;
	ld.shared.f32 	%f351, [%r8+48];
	ld.shared.f32 	%f352, [%r82+768];
	fma.rn.f32 	%f353, %f351, %f352, %f350;
	ld.shared.f32 	%f354, [%r8+52];
	ld.shared.f32 	%f355, [%r82+832];
	fma.rn.f32 	%f356, %f354, %f355, %f353;
	ld.shared.f32 	%f357, [%r8+56];
	ld.shared.f32 	%f358, [%r82+896];
	fma.rn.f32 	%f359, %f357, %f358, %f356;
	ld.shared.f32 	%f360, [%r8+60];
	ld.shared.f32 	%f361, [%r82+960];
	fma.rn.f32 	%f367, %f360, %f361, %f359;
	bar.sync 	0;
$L__BB0_9:
	ld.param.u64 	%rd39, [_Z8Kernel01iiiPfS_S__param_5];
	ld.param.u32 	%r93, [_Z8Kernel01iiiPfS_S__param_1];
	cvta.to.global.u64 	%rd30, %rd39;
	mad.lo.s32 	%r88, %r93, %r3, %r5;
	mul.wide.s32 	%rd31, %r88, 4;
	add.s64 	%rd32, %rd30, %rd31;
	st.global.f32 	[%rd32], %f367;
	ret;

}


// ===== COMPILED SASS (sm_100) =====

	.target	sm_100

	.elftype	@"ET_EXEC"


//--------------------- .note.nv.tkinfo           --------------------------
	.section	.note.nv.tkinfo,"",@"SHT_NOTE"
	.sectionflags	@"SHF_NOTE_NV_TKINFO"
	.tkinfo
        /*0018*/ 	.word	0x00000002
        /*0030*/ 	.string	""
        /*0030*/ 	.string	"ptxas"
        /*0030*/ 	.string	"Cuda compilation tools, release 13.0, V13.0.88"
        /*0030*/ 	.string	"Build cuda_13.0.r13.0/compiler.36424714_0"
        /*0030*/ 	.string	"-arch sm_100 -m 64 "



//--------------------- .note.nv.cuinfo           --------------------------
	.section	.note.nv.cuinfo,"",@"SHT_NOTE"
	.sectionflags	@"SHF_NOTE_NV_CUINFO"
        /*0018*/ 	.short	0x0002
        /*001a*/ 	.short	0x0064
        /*001c*/ 	.short	0x0082
	.zero		2


//--------------------- .nv.info                  --------------------------
	.section	.nv.info,"",@"SHT_CUDA_INFO"
	.align	4


	//----- nvinfo : EIATTR_REGCOUNT
	.align		4
        /*0000*/ 	.byte	0x04, 0x2f
        /*0002*/ 	.short	(.L_1 - .L_0)
	.align		4
.L_0:
        /*0004*/ 	.word	index@(_Z8Kernel01iiiPfS_S_)
        /*0008*/ 	.word	0x00000020


	//----- nvinfo : EIATTR_FRAME_SIZE
	.align		4
.L_1:
        /*000c*/ 	.byte	0x04, 0x11
        /*000e*/ 	.short	(.L_3 - .L_2)
	.align		4
.L_2:
        /*0010*/ 	.word	index@(_Z8Kernel01iiiPfS_S_)
        /*0014*/ 	.word	0x00000000


	//----- nvinfo : EIATTR_MIN_STACK_SIZE
	.align		4
.L_3:
        /*0018*/ 	.byte	0x04, 0x12
        /*001a*/ 	.short	(.L_5 - .L_4)
	.align		4
.L_4:
        /*001c*/ 	.word	index@(_Z8Kernel01iiiPfS_S_)
        /*0020*/ 	.word	0x00000000
.L_5:


//--------------------- .nv.compat                --------------------------
	.section	.nv.compat,"",@"SHT_CUDA_COMPAT_INFO"
	.align	4
        /*0000*/ 	.byte	0x02, 0x09, 0x00, 0x00, 0x02, 0x02, 0x01, 0x00, 0x02, 0x05, 0x05, 0x00, 0x03, 0x07, 0x01, 0x01
        /*0010*/ 	.byte	0x02, 0x03, 0x00, 0x00, 0x02, 0x06, 0x01, 0x00, 0x04, 0x0b, 0x08, 0x00, 0x09, 0x00, 0x00, 0x00
        /*0020*/ 	.byte	0x00, 0x00, 0x00, 0x00


//--------------------- .nv.info._Z8Kernel01iiiPfS_S_ --------------------------
	.section	.nv.info._Z8Kernel01iiiPfS_S_,"",@"SHT_CUDA_INFO"
	.sectionflags	@""
	.align	4


	//----- nvinfo : EIATTR_CUDA_API_VERSION
	.align		4
        /*0000*/ 	.byte	0x04, 0x37
        /*0002*/ 	.short	(.L_7 - .L_6)
.L_6:
        /*0004*/ 	.word	0x00000082


	//----- nvinfo : EIATTR_KPARAM_INFO
	.align		4
.L_7:
        /*0008*/ 	.byte	0x04, 0x17
        /*000a*/ 	.short	(.L_9 - .L_8)
.L_8:
        /*000c*/ 	.word	0x00000000
        /*0010*/ 	.short	0x0005
        /*0012*/ 	.short	0x0020
        /*0014*/ 	.byte	0x00, 0xf5, 0x21, 0x00


	//----- nvinfo : EIATTR_KPARAM_INFO
	.align		4
.L_9:
        /*0018*/ 	.byte	0x04, 0x17
        /*001a*/ 	.short	(.L_11 - .L_10)
.L_10:
        /*001c*/ 	.word	0x00000000
        /*0020*/ 	.short	0x0004
        /*0022*/ 	.short	0x0018
        /*0024*/ 	.byte	0x00, 0xf5, 0x21, 0x00


	//----- nvinfo : EIATTR_KPARAM_INFO
	.align		4
.L_11:
        /*0028*/ 	.byte	0x04, 0x17
        /*002a*/ 	.short	(.L_13 - .L_12)
.L_12:
        /*002c*/ 	.word	0x00000000
        /*0030*/ 	.short	0x0003
        /*0032*/ 	.short	0x0010
        /*0034*/ 	.byte	0x00, 0xf5, 0x21, 0x00


	//----- nvinfo : EIATTR_KPARAM_INFO
	.align		4
.L_13:
        /*0038*/ 	.byte	0x04, 0x17
        /*003a*/ 	.short	(.L_15 - .L_14)
.L_14:
        /*003c*/ 	.word	0x00000000
        /*0040*/ 	.short	0x0002
        /*0042*/ 	.short	0x0008
        /*0044*/ 	.byte	0x00, 0xf0, 0x11, 0x00


	//----- nvinfo : EIATTR_KPARAM_INFO
	.align		4
.L_15:
        /*0048*/ 	.byte	0x04, 0x17
        /*004a*/ 	.short	(.L_17 - .L_16)
.L_16:
        /*004c*/ 	.word	0x00000000
        /*0050*/ 	.short	0x0001
        /*0052*/ 	.short	0x0004
        /*0054*/ 	.byte	0x00, 0xf0, 0x11, 0x00


	//----- nvinfo : EIATTR_KPARAM_INFO
	.align		4
.L_17:
        /*0058*/ 	.byte	0x04, 0x17
        /*005a*/ 	.short	(.L_19 - .L_18)
.L_18:
        /*005c*/ 	.word	0x00000000
        /*0060*/ 	.short	0x0000
        /*0062*/ 	.short	0x0000
        /*0064*/ 	.byte	0x00, 0xf0, 0x11, 0x00


	//----- nvinfo : EIATTR_SPARSE_MMA_MASK
	.align		4
.L_19:
        /*0068*/ 	.byte	0x03, 0x50
        /*006a*/ 	.short	0x0000


	//----- nvinfo : EIATTR_MAXREG_COUNT
	.align		4
        /*006c*/ 	.byte	0x03, 0x1b
        /*006e*/ 	.short	0x00ff


	//----- nvinfo : EIATTR_NUM_BARRIERS
	.align		4
        /*0070*/ 	.byte	0x02, 0x4c
        /*0072*/ 	.byte	0x01
	.zero		1


	//----- nvinfo : EIATTR_MERCURY_ISA_VERSION
	.align		4
        /*0074*/ 	.byte	0x03, 0x5f
        /*0076*/ 	.short	0x0101


	//----- nvinfo : EIATTR_VRC_CTA_INIT_COUNT
	.align		4
        /*0078*/ 	.byte	0x02, 0x4a
	.zero		1
	.zero		1


	//----- nvinfo : EIATTR_EXIT_INSTR_OFFSETS
	.align		4
        /*007c*/ 	.byte	0x04, 0x1c
        /*007e*/ 	.short	(.L_21 - .L_20)


	//   ....[0]....
.L_20:
        /*0080*/ 	.word	0x000018e0


	//----- nvinfo : EIATTR_CBANK_PARAM_SIZE
	.align		4
.L_21:
        /*0084*/ 	.byte	0x03, 0x19
        /*0086*/ 	.short	0x0028


	//----- nvinfo : EIATTR_PARAM_CBANK
	.align		4
        /*0088*/ 	.byte	0x04, 0x0a
        /*008a*/ 	.short	(.L_23 - .L_22)
	.align		4
.L_22:
        /*008c*/ 	.word	index@(.nv.constant0._Z8Kernel01iiiPfS_S_)
        /*0090*/ 	.short	0x0380
        /*0092*/ 	.short	0x0028


	//----- nvinfo : EIATTR_SW_WAR
	.align		4
.L_23:
        /*0094*/ 	.byte	0x04, 0x36
        /*0096*/ 	.short	(.L_25 - .L_24)
.L_24:
        /*0098*/ 	.word	0x00000008
.L_25:


//--------------------- .nv.callgraph             --------------------------
	.section	.nv.callgraph,"",@"SHT_CUDA_CALLGRAPH"
	.align	4
	.sectionentsize	8
	.align		4
        /*0000*/ 	.word	0x00000000
	.align		4
        /*0004*/ 	.word	0xffffffff
	.align		4
        /*0008*/ 	.word	0x00000000
	.align		4
        /*000c*/ 	.word	0xfffffffe
	.align		4
        /*0010*/ 	.word	0x00000000
	.align		4
        /*0014*/ 	.word	0xfffffffd
	.align		4
        /*0018*/ 	.word	0x00000000
	.align		4
        /*001c*/ 	.word	0xfffffffc


//--------------------- .text._Z8Kernel01iiiPfS_S_ --------------------------
	.section	.text._Z8Kernel01iiiPfS_S_,"ax",@progbits
	.align	128
        .global         _Z8Kernel01iiiPfS_S_
        .type           _Z8Kernel01iiiPfS_S_,@function
        .size           _Z8Kernel01iiiPfS_S_,(.L_x_5 - _Z8Kernel01iiiPfS_S_)
        .other          _Z8Kernel01iiiPfS_S_,@"STO_CUDA_ENTRY STV_DEFAULT"
_Z8Kernel01iiiPfS_S_:
.text._Z8Kernel01iiiPfS_S_:
[----:B------:R-:W-:Y:S01]  /*0000*/  LDC R1, c[0x0][0x37c] ;  /* 0x0000df00ff017b82 */ /* 0x000fe20000000800 */
[----:B------:R-:W0:Y:S01]  /*0010*/  S2R R7, SR_CTAID.Y ;  /* 0x0000000000077919 */ /* 0x000e220000002600 */
[----:B------:R-:W1:Y:S01]  /*0020*/  LDCU UR9, c[0x0][0x388] ;  /* 0x00007100ff0977ac */ /* 0x000e620008000800 */
[----:B------:R-:W-:Y:S01]  /*0030*/  HFMA2 R22, -RZ, RZ, 0, 0 ;  /* 0x00000000ff167431 */ /* 0x000fe200000001ff */
[----:B------:R-:W0:Y:S01]  /*0040*/  S2R R0, SR_TID.Y ;  /* 0x0000000000007919 */ /* 0x000e220000002200 */
[----:B------:R-:W2:Y:S01]  /*0050*/  LDCU.64 UR12, c[0x0][0x358] ;  /* 0x00006b00ff0c77ac */ /* 0x000ea20008000a00 */
[----:B------:R-:W3:Y:S01]  /*0060*/  S2R R10, SR_CTAID.X ;  /* 0x00000000000a7919 */ /* 0x000ee20000002500 */
[----:B------:R-:W3:Y:S01]  /*0070*/  S2R R3, SR_TID.X ;  /* 0x0000000000037919 */ /* 0x000ee20000002100 */
[----:B-1----:R-:W-:Y:S02]  /*0080*/  UISETP.GE.AND UP0, UPT, UR9, 0x10, UPT ;  /* 0x000000100900788c */ /* 0x002fe4000bf06270 */
[----:B------:R-:W-:-:S04]  /*0090*/  USHF.R.S32.HI UR4, URZ, 0x1f, UR9 ;  /* 0x0000001fff047899 */ /* 0x000fc80008011409 */
[----:B------:R-:W-:Y:S01]  /*00a0*/  ULEA.HI UR4, UR4, UR9, URZ, 0x4 ;  /* 0x0000000904047291 */ /* 0x000fe2000f8f20ff */
[----:B0-----:R-:W-:Y:S02]  /*00b0*/  LEA R7, R7, R0, 0x4 ;  /* 0x0000000007077211 */ /* 0x001fe400078e20ff */
[----:B---3--:R-:W-:Y:S01]  /*00c0*/  LEA R6, R10, R3, 0x4 ;  /* 0x000000030a067211 */ /* 0x008fe200078e20ff */
[----:B--2---:R-:W-:Y:S08]  /*00d0*/  BRA.U !UP0, `(.L_x_0) ;  /* 0x0000001508ec7547 */ /* 0x004ff0000b800000 */
[----:B------:R-:W0:Y:S01]  /*00e0*/  S2UR UR7, SR_CgaCtaId ;  /* 0x00000000000779c3 */ /* 0x000e220000008800 */
[----:B------:R-:W-:Y:S01]  /*00f0*/  USHF.R.S32.HI UR4, URZ, 0x4, UR4 ;  /* 0x00000004ff047899 */ /* 0x000fe20008011404 */
[----:B------:R-:W-:Y:S01]  /*0100*/  IMAD R4, R7, UR9, R3 ;  /* 0x0000000907047c24 */ /* 0x000fe2000f8e0203 */
[----:B------:R-:W-:Y:S01]  /*0110*/  UMOV UR5, 0x400 ;  /* 0x0000040000057882 */ /* 0x000fe20000000000 */
[----:B------:R-:W-:Y:S01]  /*0120*/  MOV R22, RZ ;  /* 0x000000ff00167202 */ /* 0x000fe20000000f00 */
[----:B------:R-:W-:Y:S01]  /*0130*/  UIADD3 UR8, UPT, UPT, UR4, -0x1, URZ ;  /* 0xffffffff04087890 */ /* 0x000fe2000fffe0ff */
[----:B------:R-:W-:Y:S01]  /*0140*/  MOV R5, RZ ;  /* 0x000000ff00057202 */ /* 0x000fe20000000f00 */
[----:B------:R-:W-:Y:S02]  /*0150*/  ULOP3.LUT UP0, UR10, UR4, 0x3, URZ, 0xc0, !UPT ;  /* 0x00000003040a7892 */ /* 0x000fe4000f80c0ff */
[----:B------:R-:W-:Y:S02]  /*0160*/  UISETP.GE.U32.AND UP1, UPT, UR8, 0x3, UPT ;  /* 0x000000030800788c */ /* 0x000fe4000bf26070 */
[----:B0-----:R-:W-:-:S06]  /*0170*/  ULEA UR6, UR7, UR5, 0x18 ;  /* 0x0000000507067291 */ /* 0x001fcc000f8ec0ff */
[----:B------:R-:W-:Y:S01]  /*0180*/  LEA R2, R0, UR6, 0x6 ;  /* 0x0000000600027c11 */ /* 0x000fe2000f8e30ff */
[----:B------:R-:W-:Y:S06]  /*0190*/  BRA.U !UP1, `(.L_x_1) ;  /* 0x0000000d09347547 */ /* 0x000fec000b800000 */
[----:B------:R-:W0:Y:S01]  /*01a0*/  LDC R16, c[0x0][0x384] ;  /* 0x0000e100ff107b82 */ /* 0x000e220000000800 */
[----:B------:R-:W-:Y:S01]  /*01b0*/  UIADD3 UR6, UPT, UPT, UR5, 0x400, URZ ;  /* 0x0000040005067890 */ /* 0x000fe2000fffe0ff */
[C---:B------:R-:W-:Y:S01]  /*01c0*/  IADD3 R5, PT, PT, R0.reuse, 0x30, RZ ;  /* 0x0000003000057810 */ /* 0x040fe20007ffe0ff */
[----:B------:R-:W-:Y:S01]  /*01d0*/  ULOP3.LUT UR8, UR4, 0x7fffffc, URZ, 0xc0, !UPT ;  /* 0x07fffffc04087892 */ /* 0x000fe2000f8ec0ff */
[C---:B------:R-:W-:Y:S01]  /*01e0*/  IADD3 R8, PT, PT, R0.reuse, 0x20, RZ ;  /* 0x0000002000087810 */ /* 0x040fe20007ffe0ff */
[----:B------:R-:W-:Y:S01]  /*01f0*/  ULEA UR6, UR7, UR6, 0x18 ;  /* 0x0000000607067291 */ /* 0x000fe2000f8ec0ff */
[----:B------:R-:W-:Y:S01]  /*0200*/  IADD3 R9, PT, PT, R0, 0x10, RZ ;  /* 0x0000001000097810 */ /* 0x000fe20007ffe0ff */
[----:B------:R-:W-:Y:S01]  /*0210*/  UIADD3 UR9, UPT, UPT, -UR8, URZ, URZ ;  /* 0x000000ff08097290 */ /* 0x000fe2000fffe1ff */
[----:B------:R-:W-:Y:S02]  /*0220*/  MOV R22, RZ ;  /* 0x000000ff00167202 */ /* 0x000fe40000000f00 */
[----:B------:R-:W-:-:S02]  /*0230*/  MOV R20, R4 ;  /* 0x0000000400147202 */ /* 0x000fc40000000f00 */
[C---:B------:R-:W-:Y:S02]  /*0240*/  LEA R19, R3.reuse, UR6, 0x2 ;  /* 0x0000000603137c11 */ /* 0x040fe4000f8e10ff */
[----:B------:R-:W-:Y:S02]  /*0250*/  LEA R18, R3, R2, 0x2 ;  /* 0x0000000203127211 */ /* 0x000fe400078e10ff */
[----:B------:R-:W-:Y:S01]  /*0260*/  LEA R17, R0, R19, 0x6 ;  /* 0x0000001300117211 */ /* 0x000fe200078e30ff */
[-CC-:B0-----:R-:W-:Y:S02]  /*0270*/  IMAD R5, R5, R16.reuse, R3.reuse ;  /* 0x0000001005057224 */ /* 0x181fe400078e0203 */
[-CC-:B------:R-:W-:Y:S02]  /*0280*/  IMAD R8, R8, R16.reuse, R3.reuse ;  /* 0x0000001008087224 */ /* 0x180fe400078e0203 */
[-CC-:B------:R-:W-:Y:S01]  /*0290*/  IMAD R9, R9, R16.reuse, R3.reuse ;  /* 0x0000001009097224 */ /* 0x180fe200078e0203 */
[----:B------:R-:W-:Y:S01]  /*02a0*/  LEA R27, R10, R5, 0x4 ;  /* 0x000000050a1b7211 */ /* 0x000fe200078e20ff */
[----:B------:R-:W-:Y:S01]  /*02b0*/  IMAD R21, R0, R16, R3 ;  /* 0x0000001000157224 */ /* 0x000fe200078e0203 */
[----:B------:R-:W-:-:S02]  /*02c0*/  LEA R25, R10, R8, 0x4 ;  /* 0x000000080a197211 */ /* 0x000fc400078e20ff */
[C---:B------:R-:W-:Y:S02]  /*02d0*/  LEA R23, R10.reuse, R9, 0x4 ;  /* 0x000000090a177211 */ /* 0x040fe400078e20ff */
[----:B------:R-:W-:Y:S02]  /*02e0*/  LEA R21, R10, R21, 0x4 ;  /* 0x000000150a157211 */ /* 0x000fe400078e20ff */
[----:B------:R-:W-:-:S07]  /*02f0*/  MOV R5, UR8 ;  /* 0x0000000800057c02 */ /* 0x000fce0008000f00 */
.L_x_2:
[----:B------:R-:W0:Y:S08]  /*0300*/  LDC.64 R28, c[0x0][0x390] ;  /* 0x0000e400ff1c7b82 */ /* 0x000e300000000a00 */
[----:B------:R-:W1:Y:S01]  /*0310*/  LDC.64 R12, c[0x0][0x398] ;  /* 0x0000e600ff0c7b82 */ /* 0x000e620000000a00 */
[----:B0-----:R-:W-:-:S05]  /*0320*/  IMAD.WIDE R28, R20, 0x4, R28 ;  /* 0x00000004141c7825 */ /* 0x001fca00078e021c */
[----:B------:R-:W2:Y:S01]  /*0330*/  LDG.E R24, desc[UR12][R28.64] ;  /* 0x0000000c1c187981 */ /* 0x000ea2000c1e1900 */
[----:B-1----:R-:W-:-:S06]  /*0340*/  IMAD.WIDE R14, R21, 0x4, R12 ;  /* 0x00000004150e7825 */ /* 0x002fcc00078e020c */
[----:B------:R-:W3:Y:S04]  /*0350*/  LDG.E R14, desc[UR12][R14.64] ;  /* 0x0000000c0e0e7981 */ /* 0x000ee8000c1e1900 */
[----:B--2---:R-:W-:Y:S04]  /*0360*/  STS [R18], R24 ;  /* 0x0000001812007388 */ /* 0x004fe80000000800 */
[----:B---3--:R-:W-:Y:S01]  /*0370*/  STS [R17], R14 ;  /* 0x0000000e11007388 */ /* 0x008fe20000000800 */
[----:B------:R-:W-:Y:S06]  /*0380*/  BAR.SYNC.DEFER_BLOCKING 0x0 ;  /* 0x0000000000007b1d */ /* 0x000fec0000010000 */
[----:B------:R-:W-:Y:S04]  /*0390*/  LDS R26, [R19] ;  /* 0x00000000131a7984 */ /* 0x000fe80000000800 */
[----:B------:R-:W0:Y:S04]  /*03a0*/  LDS.128 R8, [R2] ;  /* 0x0000000002087984 */ /* 0x000e280000000c00 */
[----:B------:R-:W-:Y:S04]  /*03b0*/  LDS R24, [R19+0x100] ;  /* 0x0001000013187984 */ /* 0x000fe80000000800 */
[----:B------:R-:W-:Y:S01]  /*03c0*/  LDS R14, [R19+0x200] ;  /* 0x00020000130e7984 */ /* 0x000fe20000000800 */
[----:B0-----:R-:W-:-:S03]  /*03d0*/  FFMA R8, R8, R26, R22 ;  /* 0x0000001a08087223 */ /* 0x001fc60000000016 */
[----:B------:R-:W0:Y:S02]  /*03e0*/  LDS R22, [R19+0x40] ;  /* 0x0000400013167984 */ /* 0x000e240000000800 */
[----:B0-----:R-:W-:Y:S02]  /*03f0*/  FFMA R9, R22, R9, R8 ;  /* 0x0000000916097223 */ /* 0x001fe40000000008 */
[----:B------:R-:W0:Y:S04]  /*0400*/  LDS R8, [R19+0x80] ;  /* 0x0000800013087984 */ /* 0x000e280000000800 */
[----:B------:R-:W1:Y:S01]  /*0410*/  LDS R22, [R19+0xc0] ;  /* 0x0000c00013167984 */ /* 0x000e620000000800 */
[----:B0-----:R-:W-:-:S04]  /*0420*/  FFMA R8, R8, R10, R9 ;  /* 0x0000000a08087223 */ /* 0x001fc80000000009 */
[----:B-1----:R-:W-:Y:S02]  /*0430*/  FFMA R15, R22, R11, R8 ;  /* 0x0000000b160f7223 */ /* 0x002fe40000000008 */
[----:B------:R-:W0:Y:S02]  /*0440*/  LDS.128 R8, [R2+0x10] ;  /* 0x0000100002087984 */ /* 0x000e240000000c00 */
[----:B0-----:R-:W-:Y:S02]  /*0450*/  FFMA R8, R8, R24, R15 ;  /* 0x0000001808087223 */ /* 0x001fe4000000000f */
        /* <DEDUP_REMOVED lines=8> */
[----:B------:R-:W0:Y:S04]  /*04e0*/  LDS R15, [R19+0x240] ;  /* 0x00024000130f7984 */ /* 0x000e280000000800 */
[----:B------:R-:W-:Y:S01]  /*04f0*/  LDS R14, [R19+0x300] ;  /* 0x00030000130e7984 */ /* 0x000fe20000000800 */
[----:B0-----:R-:W-:-:S03]  /*0500*/  FFMA R9, R15, R9, R8 ;  /* 0x000000090f097223 */ /* 0x001fc60000000008 */
[----:B------:R-:W0:Y:S04]  /*0510*/  LDS R8, [R19+0x280] ;  /* 0x0002800013087984 */ /* 0x000e280000000800 */
[----:B------:R-:W1:Y:S01]  /*0520*/  LDS R15, [R19+0x2c0] ;  /* 0x0002c000130f7984 */ /* 0x000e620000000800 */
[----:B0-----:R-:W-:-:S04]  /*0530*/  FFMA R8, R8, R10, R9 ;  /* 0x0000000a08087223 */ /* 0x001fc80000000009 */
[----:B-1----:R-:W-:Y:S02]  /*0540*/  FFMA R15, R15, R11, R8 ;  /* 0x0000000b0f0f7223 */ /* 0x002fe40000000008 */
[----:B------:R-:W0:Y:S02]  /*0550*/  LDS.128 R8, [R2+0x30] ;  /* 0x0000300002087984 */ /* 0x000e240000000c00 */
[----:B0-----:R-:W-:Y:S02]  /*0560*/  FFMA R8, R8, R14, R15 ;  /* 0x0000000e08087223 */ /* 0x001fe4000000000f */
[----:B------:R-:W0:Y:S04]  /*0570*/  LDS R15, [R19+0x340] ;  /* 0x00034000130f7984 */ /* 0x000e280000000800 */
[----:B------:R-:W1:Y:S01]  /*0580*/  LDS R14, [R19+0x380] ;  /* 0x00038000130e7984 */ /* 0x000e620000000800 */
[----:B0-----:R-:W-:-:S04]  /*0590*/  FFMA R9, R15, R9, R8 ;  /* 0x000000090f097223 */ /* 0x001fc80000000008 */
[----:B-1----:R-:W-:Y:S02]  /*05a0*/  FFMA R10, R14, R10, R9 ;  /* 0x0000000a0e0a7223 */ /* 0x002fe40000000009 */
[----:B------:R-:W0:Y:S01]  /*05b0*/  LDS R9, [R19+0x3c0] ;  /* 0x0003c00013097984 */ /* 0x000e220000000800 */
[----:B------:R-:W-:Y:S01]  /*05c0*/  BAR.SYNC.DEFER_BLOCKING 0x0 ;  /* 0x0000000000007b1d */ /* 0x000fe20000010000 */
[----:B------:R-:W-:-:S05]  /*05d0*/  IMAD.WIDE R14, R23, 0x4, R12 ;  /* 0x00000004170e7825 */ /* 0x000fca00078e020c */
[----:B------:R-:W2:Y:S04]  /*05e0*/  LDG.E R24, desc[UR12][R28.64+0x40] ;  /* 0x0000400c1c187981 */ /* 0x000ea8000c1e1900 */
[----:B------:R-:W3:Y:S01]  /*05f0*/  LDG.E R14, desc[UR12][R14.64] ;  /* 0x0000000c0e0e7981 */ /* 0x000ee2000c1e1900 */
[----:B0-----:R-:W-:-:S03]  /*0600*/  FFMA R22, R9, R11, R10 ;  /* 0x0000000b09167223 */ /* 0x001fc6000000000a */
        /* <DEDUP_REMOVED lines=10> */
[----:B------:R-:W0:Y:S02]  /*06b0*/  LDS R8, [R19+0x80] ;  /* 0x0000800013087984 */ /* 0x000e240000000800 */
[----:B0-----:R-:W-:-:S04]  /*06c0*/  FFMA R8, R8, R10, R9 ;  /* 0x0000000a08087223 */ /* 0x001fc80000000009 */
[----:B------:R-:W-:Y:S02]  /*06d0*/  FFMA R15, R15, R11, R8 ;  /* 0x0000000b0f0f7223 */ /* 0x000fe40000000008 */
        /* <DEDUP_REMOVED lines=41> */
[----:B------:R-:W-:Y:S01]  /*0970*/  LDS R22, [R19+0x3c0] ;  /* 0x0003c00013167984 */ /* 0x000fe20000000800 */
        /* <DEDUP_REMOVED lines=22> */
[----:B------:R-:W0:Y:S02]  /*0ae0*/  LDS R15, [R19+0x340] ;  /* 0x00034000130f7984 */ /* 0x000e240000000800 */
[----:B0-----:R-:W-:Y:S01]  /*0af0*/  FFMA R15, R15, R9, R8 ;  /* 0x000000090f0f7223 */ /* 0x001fe20000000008 */
[----:B------:R-:W-:Y:S02]  /*0b00*/  IMAD.WIDE R8, R27, 0x4, R12 ;  /* 0x000000041b087825 */ /* 0x000fe400078e020c */
[----:B------:R-:W0:Y:S01]  /*0b10*/  LDS R12, [R19+0x380] ;  /* 0x00038000130c7984 */ /* 0x000e220000000800 */
[----:B------:R-:W-:Y:S06]  /*0b20*/  BAR.SYNC.DEFER_BLOCKING 0x0 ;  /* 0x0000000000007b1d */ /* 0x000fec0000010000 */
[----:B------:R-:W2:Y:S04]  /*0b30*/  LDG.E R29, desc[UR12][R28.64+0xc0] ;  /* 0x0000c00c1c1d7981 */ /* 0x000ea8000c1e1900 */
[----:B------:R-:W3:Y:S01]  /*0b40*/  LDG.E R8, desc[UR12][R8.64] ;  /* 0x0000000c08087981 */ /* 0x000ee2000c1e1900 */
[----:B0-----:R-:W-:-:S04]  /*0b50*/  FFMA R26, R12, R10, R15 ;  /* 0x0000000a0c1a7223 */ /* 0x001fc8000000000f */
[----:B------:R-:W-:Y:S01]  /*0b60*/  FFMA R11, R22, R11, R26 ;  /* 0x0000000b160b7223 */ /* 0x000fe2000000001a */
[----:B------:R-:W-:-:S04]  /*0b70*/  UIADD3 UR9, UPT, UPT, UR9, 0x4, URZ ;  /* 0x0000000409097890 */ /* 0x000fc8000fffe0ff */
[----:B------:R-:W-:Y:S01]  /*0b80*/  UISETP.NE.AND UP1, UPT, UR9, URZ, UPT ;  /* 0x000000ff0900728c */ /* 0x000fe2000bf25270 */
[----:B------:R-:W-:Y:S02]  /*0b90*/  IADD3 R20, PT, PT, R20, 0x40, RZ ;  /* 0x0000004014147810 */ /* 0x000fe40007ffe0ff */
[C---:B------:R-:W-:Y:S02]  /*0ba0*/  LEA R27, R16.reuse, R27, 0x6 ;  /* 0x0000001b101b7211 */ /* 0x040fe400078e30ff */
[C---:B------:R-:W-:Y:S02]  /*0bb0*/  LEA R25, R16.reuse, R25, 0x6 ;  /* 0x0000001910197211 */ /* 0x040fe400078e30ff */
[C---:B------:R-:W-:Y:S02]  /*0bc0*/  LEA R23, R16.reuse, R23, 0x6 ;  /* 0x0000001710177211 */ /* 0x040fe400078e30ff */
[----:B------:R-:W-:Y:S01]  /*0bd0*/  LEA R21, R16, R21, 0x6 ;  /* 0x0000001510157211 */ /* 0x000fe200078e30ff */
[----:B--2---:R-:W-:Y:S04]  /*0be0*/  STS [R18], R29 ;  /* 0x0000001d12007388 */ /* 0x004fe80000000800 */
[----:B---3--:R-:W-:Y:S01]  /*0bf0*/  STS [R17], R8 ;  /* 0x0000000811007388 */ /* 0x008fe20000000800 */
[----:B------:R-:W-:Y:S06]  /*0c00*/  BAR.SYNC.DEFER_BLOCKING 0x0 ;  /* 0x0000000000007b1d */ /* 0x000fec0000010000 */
[----:B------:R-:W-:Y:S04]  /*0c10*/  LDS R24, [R19] ;  /* 0x0000000013187984 */ /* 0x000fe80000000800 */
[----:B------:R-:W0:Y:S04]  /*0c20*/  LDS.128 R12, [R2] ;  /* 0x00000000020c7984 */ /* 0x000e280000000c00 */
[----:B------:R-:W1:Y:S04]  /*0c30*/  LDS R9, [R19+0x40] ;  /* 0x0000400013097984 */ /* 0x000e680000000800 */
[----:B------:R-:W2:Y:S04]  /*0c40*/  LDS R10, [R19+0x80] ;  /* 0x00008000130a7984 */ /* 0x000ea80000000800 */
[----:B------:R-:W3:Y:S04]  /*0c50*/  LDS R22, [R19+0xc0] ;  /* 0x0000c00013167984 */ /* 0x000ee80000000800 */
[----:B------:R-:W-:Y:S01]  /*0c60*/  LDS R29, [R19+0x180] ;  /* 0x00018000131d7984 */ /* 0x000fe20000000800 */
[----:B0-----:R-:W-:-:S04]  /*0c70*/  FFMA R12, R12, R24, R11 ;  /* 0x000000180c0c7223 */ /* 0x001fc8000000000b */
[----:B-1----:R-:W-:Y:S02]  /*0c80*/  FFMA R9, R9, R13, R12 ;  /* 0x0000000d09097223 */ /* 0x002fe4000000000c */
[----:B------:R-:W-:Y:S02]  /*0c90*/  LDS R13, [R19+0x100] ;  /* 0x00010000130d7984 */ /* 0x000fe40000000800 */
[----:B--2---:R-:W-:Y:S02]  /*0ca0*/  FFMA R14, R10, R14, R9 ;  /* 0x0000000e0a0e7223 */ /* 0x004fe40000000009 */
[----:B------:R-:W0:Y:S04]  /*0cb0*/  LDS.128 R8, [R2+0x10] ;  /* 0x0000100002087984 */ /* 0x000e280000000c00 */
[----:B------:R-:W1:Y:S01]  /*0cc0*/  LDS R12, [R19+0x140] ;  /* 0x00014000130c7984 */ /* 0x000e620000000800 */
[----:B---3--:R-:W-:-:S03]  /*0cd0*/  FFMA R15, R22, R15, R14 ;  /* 0x0000000f160f7223 */ /* 0x008fc6000000000e */
[----:B------:R-:W2:Y:S01]  /*0ce0*/  LDS R22, [R19+0x1c0] ;  /* 0x0001c00013167984 */ /* 0x000ea20000000800 */
[----:B0-----:R-:W-:-:S04]  /*0cf0*/  FFMA R8, R8, R13, R15 ;  /* 0x0000000d08087223 */ /* 0x001fc8000000000f */
[----:B-1----:R-:W-:Y:S02]  /*0d00*/  FFMA R8, R12, R9, R8 ;  /* 0x000000090c087223 */ /* 0x002fe40000000008 */
[----:B------:R-:W-:Y:S04]  /*0d10*/  LDS R9, [R19+0x200] ;  /* 0x0002000013097984 */ /* 0x000fe80000000800 */
[----:B------:R-:W0:Y:S01]  /*0d20*/  LDS.128 R12, [R2+0x20] ;  /* 0x00002000020c7984 */ /* 0x000e220000000c00 */
[----:B------:R-:W-:-:S03]  /*0d30*/  FFMA R29, R29, R10, R8 ;  /* 0x0000000a1d1d7223 */ /* 0x000fc60000000008 */
[----:B------:R-:W1:Y:S01]  /*0d40*/  LDS R8, [R19+0x240] ;  /* 0x0002400013087984 */ /* 0x000e620000000800 */
[----:B--2---:R-:W-:-:S03]  /*0d50*/  FFMA R11, R22, R11, R29 ;  /* 0x0000000b160b7223 */ /* 0x004fc6000000001d */
[----:B------:R-:W2:Y:S04]  /*0d60*/  LDS R29, [R19+0x280] ;  /* 0x00028000131d7984 */ /* 0x000ea80000000800 */
[----:B------:R-:W3:Y:S01]  /*0d70*/  LDS R22, [R19+0x2c0] ;  /* 0x0002c00013167984 */ /* 0x000ee20000000800 */
[----:B0-----:R-:W-:-:S04]  /*0d80*/  FFMA R12, R12, R9, R11 ;  /* 0x000000090c0c7223 */ /* 0x001fc8000000000b */
[----:B-1----:R-:W-:Y:S02]  /*0d90*/  FFMA R12, R8, R13, R12 ;  /* 0x0000000d080c7223 */ /* 0x002fe4000000000c */
[----:B------:R-:W-:Y:S04]  /*0da0*/  LDS R13, [R19+0x300] ;  /* 0x00030000130d7984 */ /* 0x000fe80000000800 */
[----:B------:R-:W0:Y:S01]  /*0db0*/  LDS.128 R8, [R2+0x30] ;  /* 0x0000300002087984 */ /* 0x000e220000000c00 */
[----:B--2---:R-:W-:-:S03]  /*0dc0*/  FFMA R29, R29, R14, R12 ;  /* 0x0000000e1d1d7223 */ /* 0x004fc6000000000c */
[----:B------:R-:W1:Y:S01]  /*0dd0*/  LDS R12, [R19+0x340] ;  /* 0x00034000130c7984 */ /* 0x000e620000000800 */
[----:B---3--:R-:W-:-:S03]  /*0de0*/  FFMA R15, R22, R15, R29 ;  /* 0x0000000f160f7223 */ /* 0x008fc6000000001d */
[----:B------:R-:W2:Y:S04]  /*0df0*/  LDS R14, [R19+0x380] ;  /* 0x00038000130e7984 */ /* 0x000ea80000000800 */
[----:B------:R-:W3:Y:S01]  /*0e00*/  LDS R29, [R19+0x3c0] ;  /* 0x0003c000131d7984 */ /* 0x000ee20000000800 */
[----:B0-----:R-:W-:-:S04]  /*0e10*/  FFMA R8, R8, R13, R15 ;  /* 0x0000000d08087223 */ /* 0x001fc8000000000f */
[----:B-1----:R-:W-:-:S04]  /*0e20*/  FFMA R9, R12, R9, R8 ;  /* 0x000000090c097223 */ /* 0x002fc80000000008 */
[----:B--2---:R-:W-:-:S04]  /*0e30*/  FFMA R10, R14, R10, R9 ;  /* 0x0000000a0e0a7223 */ /* 0x004fc80000000009 */
[----:B---3--:R-:W-:Y:S01]  /*0e40*/  FFMA R22, R29, R11, R10 ;  /* 0x0000000b1d167223 */ /* 0x008fe2000000000a */
[----:B------:R-:W-:Y:S06]  /*0e50*/  BAR.SYNC.DEFER_BLOCKING 0x0 ;  /* 0x0000000000007b1d */ /* 0x000fec0000010000 */
[----:B------:R-:W-:Y:S05]  /*0e60*/  BRA.U UP1, `(.L_x_2) ;  /* 0xfffffff501247547 */ /* 0x000fea000b83ffff */
.L_x_1:
[----:B------:R-:W-:Y:S05]  /*0e70*/  BRA.U !UP0, `(.L_x_0) ;  /* 0x0000000908847547 */ /* 0x000fea000b800000 */
[----:B------:R-:W-:Y:S02]  /*0e80*/  UISETP.NE.AND UP0, UPT, UR10, 0x1, UPT ;  /* 0x000000010a00788c */ /* 0x000fe4000bf05270 */
[----:B------:R-:W-:-:S04]  /*0e90*/  ULOP3.LUT UR4, UR4, 0x1, URZ, 0xc0, !UPT ;  /* 0x0000000104047892 */ /* 0x000fc8000f8ec0ff */
[----:B------:R-:W-:-:S03]  /*0ea0*/  UISETP.NE.U32.AND UP1, UPT, UR4, 0x1, UPT ;  /* 0x000000010400788c */ /* 0x000fc6000bf25070 */
[----:B------:R-:W-:Y:S08]  /*0eb0*/  BRA.U !UP0, `(.L_x_3) ;  /* 0x0000000508947547 */ /* 0x000ff0000b800000 */
[----:B------:R-:W0:Y:S01]  /*0ec0*/  LDC.64 R24, c[0x0][0x390] ;  /* 0x0000e400ff187b82 */ /* 0x000e220000000a00 */
[----:B------:R-:W1:Y:S01]  /*0ed0*/  LDCU UR6, c[0x0][0x384] ;  /* 0x00007080ff0677ac */ /* 0x000e620008000800 */
[C---:B------:R-:W-:Y:S02]  /*0ee0*/  LEA R19, R5.reuse, R0, 0x4 ;  /* 0x0000000005137211 */ /* 0x040fe400078e20ff */
[----:B------:R-:W-:-:S04]  /*0ef0*/  LEA R9, R5, R4, 0x4 ;  /* 0x0000000405097211 */ /* 0x000fc800078e20ff */
[----:B------:R-:W2:Y:S01]  /*0f00*/  LDC.64 R16, c[0x0][0x398] ;  /* 0x0000e600ff107b82 */ /* 0x000ea20000000a00 */
[----:B-1----:R-:W-:Y:S02]  /*0f10*/  IMAD R11, R19, UR6, R6 ;  /* 0x00000006130b7c24 */ /* 0x002fe4000f8e0206 */
[----:B0-----:R-:W-:-:S04]  /*0f20*/  IMAD.WIDE R24, R9, 0x4, R24 ;  /* 0x0000000409187825 */ /* 0x001fc800078e0218 */
[----:B--2---:R-:W-:Y:S02]  /*0f30*/  IMAD.WIDE R8, R11, 0x4, R16 ;  /* 0x000000040b087825 */ /* 0x004fe400078e0210 */
[----:B------:R-:W2:Y:S04]  /*0f40*/  LDG.E R11, desc[UR12][R24.64] ;  /* 0x0000000c180b7981 */ /* 0x000ea8000c1e1900 */
[----:B------:R-:W3:Y:S01]  /*0f50*/  LDG.E R18, desc[UR12][R8.64] ;  /* 0x0000000c08127981 */ /* 0x000ee2000c1e1900 */
[----:B------:R-:W-:Y:S01]  /*0f60*/  UIADD3 UR4, UPT, UPT, UR5, 0x400, URZ ;  /* 0x0000040005047890 */ /* 0x000fe2000fffe0ff */
[----:B------:R-:W-:Y:S02]  /*0f70*/  LEA R20, R3, R2, 0x2 ;  /* 0x0000000203147211 */ /* 0x000fe400078e10ff */
[----:B------:R-:W-:Y:S01]  /*0f80*/  IADD3 R19, PT, PT, R19, 0x10, RZ ;  /* 0x0000001013137810 */ /* 0x000fe20007ffe0ff */
[----:B------:R-:W-:-:S04]  /*0f90*/  ULEA UR4, UR7, UR4, 0x18 ;  /* 0x0000000407047291 */ /* 0x000fc8000f8ec0ff */
[----:B------:R-:W-:Y:S02]  /*0fa0*/  IMAD R19, R19, UR6, R6 ;  /* 0x0000000613137c24 */ /* 0x000fe4000f8e0206 */
[----:B------:R-:W-:-:S04]  /*0fb0*/  LEA R21, R3, UR4, 0x2 ;  /* 0x0000000403157c11 */ /* 0x000fc8000f8e10ff */
        /* <DEDUP_REMOVED lines=8> */
[----:B------:R-:W-:Y:S04]  /*1040*/  LDS R26, [R21+0x100] ;  /* 0x00010000151a7984 */ /* 0x000fe80000000800 */
[----:B------:R-:W-:Y:S04]  /*1050*/  LDS R18, [R21+0x140] ;  /* 0x0001400015127984 */ /* 0x000fe80000000800 */
[----:B------:R-:W-:Y:S01]  /*1060*/  LDS R28, [R21+0x340] ;  /* 0x00034000151c7984 */ /* 0x000fe20000000800 */
[----:B0-----:R-:W-:-:S03]  /*1070*/  FFMA R22, R12, R29, R22 ;  /* 0x0000001d0c167223 */ /* 0x001fc60000000016 */
[----:B------:R-:W0:Y:S01]  /*1080*/  LDS R12, [R21+0xc0] ;  /* 0x0000c000150c7984 */ /* 0x000e220000000800 */
[----:B-1----:R-:W-:-:S03]  /*1090*/  FFMA R22, R9, R13, R22 ;  /* 0x0000000d09167223 */ /* 0x002fc60000000016 */
[----:B------:R-:W1:Y:S01]  /*10a0*/  LDS.128 R8, [R2+0x10] ;  /* 0x0000100002087984 */ /* 0x000e620000000c00 */
[----:B--2---:R-:W-:-:S03]  /*10b0*/  FFMA R13, R27, R14, R22 ;  /* 0x0000000e1b0d7223 */ /* 0x004fc60000000016 */
[----:B------:R-:W2:Y:S04]  /*10c0*/  LDS R27, [R21+0x180] ;  /* 0x00018000151b7984 */ /* 0x000ea80000000800 */
[----:B------:R-:W-:Y:S04]  /*10d0*/  LDS R29, [R21+0x280] ;  /* 0x00028000151d7984 */ /* 0x000fe80000000800 */
[----:B------:R-:W-:Y:S01]  /*10e0*/  LDS R22, [R21+0x3c0] ;  /* 0x0003c00015167984 */ /* 0x000fe20000000800 */
[----:B0-----:R-:W-:-:S04]  /*10f0*/  FFMA R13, R12, R15, R13 ;  /* 0x0000000f0c0d7223 */ /* 0x001fc8000000000d */
[----:B-1----:R-:W-:Y:S02]  /*1100*/  FFMA R13, R8, R26, R13 ;  /* 0x0000001a080d7223 */ /* 0x002fe4000000000d */
[----:B------:R-:W0:Y:S02]  /*1110*/  LDS R8, [R21+0x1c0] ;  /* 0x0001c00015087984 */ /* 0x000e240000000800 */
[----:B------:R-:W-:Y:S02]  /*1120*/  FFMA R18, R18, R9, R13 ;  /* 0x0000000912127223 */ /* 0x000fe4000000000d */
[----:B------:R-:W-:Y:S02]  /*1130*/  LDS R9, [R21+0x200] ;  /* 0x0002000015097984 */ /* 0x000fe40000000800 */
[----:B--2---:R-:W-:Y:S02]  /*1140*/  FFMA R27, R27, R10, R18 ;  /* 0x0000000a1b1b7223 */ /* 0x004fe40000000012 */
[----:B------:R-:W1:Y:S04]  /*1150*/  LDS.128 R12, [R2+0x20] ;  /* 0x00002000020c7984 */ /* 0x000e680000000c00 */
[----:B------:R-:W2:Y:S04]  /*1160*/  LDS R10, [R21+0x240] ;  /* 0x00024000150a7984 */ /* 0x000ea80000000800 */
[----:B------:R-:W3:Y:S01]  /*1170*/  LDS R26, [R21+0x2c0] ;  /* 0x0002c000151a7984 */ /* 0x000ee20000000800 */
[----:B0-----:R-:W-:-:S03]  /*1180*/  FFMA R11, R8, R11, R27 ;  /* 0x0000000b080b7223 */ /* 0x001fc6000000001b */
[----:B------:R-:W-:Y:S01]  /*1190*/  LDS R27, [R21+0x300] ;  /* 0x00030000151b7984 */ /* 0x000fe20000000800 */
[----:B-1----:R-:W-:-:S04]  /*11a0*/  FFMA R12, R12, R9, R11 ;  /* 0x000000090c0c7223 */ /* 0x002fc8000000000b */
[----:B--2---:R-:W-:Y:S01]  /*11b0*/  FFMA R10, R10, R13, R12 ;  /* 0x0000000d0a0a7223 */ /* 0x004fe2000000000c */
[----:B------:R-:W-:Y:S02]  /*11c0*/  IMAD.WIDE R12, R19, 0x4, R16 ;  /* 0x00000004130c7825 */ /* 0x000fe400078e0210 */
[----:B------:R-:W0:Y:S02]  /*11d0*/  LDS.128 R16, [R2+0x30] ;  /* 0x0000300002107984 */ /* 0x000e240000000c00 */
[----:B------:R-:W-:Y:S02]  /*11e0*/  FFMA R29, R29, R14, R10 ;  /* 0x0000000e1d1d7223 */ /* 0x000fe4000000000a */
[----:B------:R-:W1:Y:S01]  /*11f0*/  LDS R14, [R21+0x380] ;  /* 0x00038000150e7984 */ /* 0x000e620000000800 */
[----:B------:R-:W-:Y:S06]  /*1200*/  BAR.SYNC.DEFER_BLOCKING 0x0 ;  /* 0x0000000000007b1d */ /* 0x000fec0000010000 */
[----:B------:R-:W2:Y:S04]  /*1210*/  LDG.E R25, desc[UR12][R24.64+0x40] ;  /* 0x0000400c18197981 */ /* 0x000ea8000c1e1900 */
[----:B------:R-:W4:Y:S01]  /*1220*/  LDG.E R12, desc[UR12][R12.64] ;  /* 0x0000000c0c0c7981 */ /* 0x000f22000c1e1900 */
[----:B---3--:R-:W-:Y:S01]  /*1230*/  FFMA R15, R26, R15, R29 ;  /* 0x0000000f1a0f7223 */ /* 0x008fe2000000001d */
[----:B------:R-:W-:-:S03]  /*1240*/  IADD3 R5, PT, PT, R5, 0x2, RZ ;  /* 0x0000000205057810 */ /* 0x000fc60007ffe0ff */
[----:B0-----:R-:W-:-:S04]  /*1250*/  FFMA R15, R16, R27, R15 ;  /* 0x0000001b100f7223 */ /* 0x001fc8000000000f */
[----:B------:R-:W-:-:S04]  /*1260*/  FFMA R15, R28, R17, R15 ;  /* 0x000000111c0f7223 */ /* 0x000fc8000000000f */
[----:B-1----:R-:W-:-:S04]  /*1270*/  FFMA R17, R14, R18, R15 ;  /* 0x000000120e117223 */ /* 0x002fc8000000000f */
[----:B------:R-:W-:Y:S01]  /*1280*/  FFMA R17, R22, R19, R17 ;  /* 0x0000001316117223 */ /* 0x000fe20000000011 */
[----:B--2---:R-:W-:Y:S04]  /*1290*/  STS [R20], R25 ;  /* 0x0000001914007388 */ /* 0x004fe80000000800 */
[----:B----4-:R-:W-:Y:S01]  /*12a0*/  STS [R23], R12 ;  /* 0x0000000c17007388 */ /* 0x010fe20000000800 */
[----:B------:R-:W-:Y:S06]  /*12b0*/  BAR.SYNC.DEFER_BLOCKING 0x0 ;  /* 0x0000000000007b1d */ /* 0x000fec0000010000 */
[----:B------:R-:W-:Y:S04]  /*12c0*/  LDS R25, [R21] ;  /* 0x0000000015197984 */ /* 0x000fe80000000800 */
[----:B------:R-:W0:Y:S04]  /*12d0*/  LDS.128 R8, [R2] ;  /* 0x0000000002087984 */ /* 0x000e280000000c00 */
[----:B------:R-:W1:Y:S04]  /*12e0*/  LDS R26, [R21+0x40] ;  /* 0x00004000151a7984 */ /* 0x000e680000000800 */
[----:B------:R-:W2:Y:S04]  /*12f0*/  LDS R29, [R21+0x80] ;  /* 0x00008000151d7984 */ /* 0x000ea80000000800 */
[----:B------:R-:W3:Y:S04]  /*1300*/  LDS R24, [R21+0xc0] ;  /* 0x0000c00015187984 */ /* 0x000ee80000000800 */
[----:B------:R-:W-:Y:S04]  /*1310*/  LDS R27, [R21+0x100] ;  /* 0x00010000151b7984 */ /* 0x000fe80000000800 */
[----:B------:R-:W4:Y:S04]  /*1320*/  LDS.128 R12, [R2+0x10] ;  /* 0x00001000020c7984 */ /* 0x000f280000000c00 */
[----:B------:R-:W5:Y:S04]  /*1330*/  LDS R20, [R21+0x140] ;  /* 0x0001400015147984 */ /* 0x000f680000000800 */
[----:B------:R-:W5:Y:S04]  /*1340*/  LDS R23, [R21+0x180] ;  /* 0x0001800015177984 */ /* 0x000f680000000800 */
[----:B------:R-:W5:Y:S01]  /*1350*/  LDS R22, [R21+0x1c0] ;  /* 0x0001c00015167984 */ /* 0x000f620000000800 */
[----:B0-----:R-:W-:-:S03]  /*1360*/  FFMA R17, R8, R25, R17 ;  /* 0x0000001908117223 */ /* 0x001fc60000000011 */
[----:B------:R-:W-:Y:S01]  /*1370*/  LDS R25, [R21+0x200] ;  /* 0x0002000015197984 */ /* 0x000fe20000000800 */
[----:B-1----:R-:W-:-:S03]  /*1380*/  FFMA R26, R26, R9, R17 ;  /* 0x000000091a1a7223 */ /* 0x002fc60000000011 */
[----:B------:R-:W0:Y:S01]  /*1390*/  LDS.128 R16, [R2+0x20] ;  /* 0x0000200002107984 */ /* 0x000e220000000c00 */
[----:B--2---:R-:W-:-:S04]  /*13a0*/  FFMA R29, R29, R10, R26 ;  /* 0x0000000a1d1d7223 */ /* 0x004fc8000000001a */
[----:B---3--:R-:W-:Y:S02]  /*13b0*/  FFMA R11, R24, R11, R29 ;  /* 0x0000000b180b7223 */ /* 0x008fe4000000001d */
[----:B------:R-:W1:Y:S02]  /*13c0*/  LDS R24, [R21+0x240] ;  /* 0x0002400015187984 */ /* 0x000e640000000800 */
[----:B----4-:R-:W-:Y:S02]  /*13d0*/  FFMA R11, R12, R27, R11 ;  /* 0x0000001b0c0b7223 */ /* 0x010fe4000000000b */
[----:B------:R-:W2:Y:S02]  /*13e0*/  LDS R27, [R21+0x280] ;  /* 0x00028000151b7984 */ /* 0x000ea40000000800 */
[----:B-----5:R-:W-:Y:S02]  /*13f0*/  FFMA R20, R20, R13, R11 ;  /* 0x0000000d14147223 */ /* 0x020fe4000000000b */
[----:B------:R-:W3:Y:S02]  /*1400*/  LDS R12, [R21+0x2c0] ;  /* 0x0002c000150c7984 */ /* 0x000ee40000000800 */
[----:B------:R-:W-:-:S02]  /*1410*/  FFMA R29, R23, R14, R20 ;  /* 0x0000000e171d7223 */ /* 0x000fc40000000014 */
[----:B------:R-:W-:Y:S02]  /*1420*/  LDS R23, [R21+0x300] ;  /* 0x0003000015177984 */ /* 0x000fe40000000800 */
[----:B------:R-:W-:Y:S02]  /*1430*/  FFMA R15, R22, R15, R29 ;  /* 0x0000000f160f7223 */ /* 0x000fe4000000001d */
[----:B------:R-:W4:Y:S04]  /*1440*/  LDS.128 R8, [R2+0x30] ;  /* 0x0000300002087984 */ /* 0x000f280000000c00 */
[----:B------:R-:W5:Y:S04]  /*1450*/  LDS R14, [R21+0x340] ;  /* 0x00034000150e7984 */ /* 0x000f680000000800 */
[----:B------:R-:W5:Y:S04]  /*1460*/  LDS R13, [R21+0x380] ;  /* 0x00038000150d7984 */ /* 0x000f680000000800 */
[----:B------:R-:W5:Y:S01]  /*1470*/  LDS R20, [R21+0x3c0] ;  /* 0x0003c00015147984 */ /* 0x000f620000000800 */
[----:B0-----:R-:W-:-:S04]  /*1480*/  FFMA R15, R16, R25, R15 ;  /* 0x00000019100f7223 */ /* 0x001fc8000000000f */
[----:B-1----:R-:W-:-:S04]  /*1490*/  FFMA R24, R24, R17, R15 ;  /* 0x0000001118187223 */ /* 0x002fc8000000000f */
[----:B--2---:R-:W-:-:S04]  /*14a0*/  FFMA R27, R27, R18, R24 ;  /* 0x000000121b1b7223 */ /* 0x004fc80000000018 */
[----:B---3--:R-:W-:-:S04]  /*14b0*/  FFMA R19, R12, R19, R27 ;  /* 0x000000130c137223 */ /* 0x008fc8000000001b */
[----:B----4-:R-:W-:-:S04]  /*14c0*/  FFMA R19, R8, R23, R19 ;  /* 0x0000001708137223 */ /* 0x010fc80000000013 */
[----:B-----5:R-:W-:-:S04]  /*14d0*/  FFMA R14, R14, R9, R19 ;  /* 0x000000090e0e7223 */ /* 0x020fc80000000013 */
[----:B------:R-:W-:-:S04]  /*14e0*/  FFMA R13, R13, R10, R14 ;  /* 0x0000000a0d0d7223 */ /* 0x000fc8000000000e */
[----:B------:R-:W-:Y:S01]  /*14f0*/  FFMA R22, R20, R11, R13 ;  /* 0x0000000b14167223 */ /* 0x000fe2000000000d */
[----:B------:R-:W-:Y:S06]  /*1500*/  BAR.SYNC.DEFER_BLOCKING 0x0 ;  /* 0x0000000000007b1d */ /* 0x000fec0000010000 */
.L_x_3:
[----:B------:R-:W-:Y:S05]  /*1510*/  BRA.U UP1, `(.L_x_0) ;  /* 0x0000000101dc7547 */ /* 0x000fea000b800000 */
[----:B------:R-:W0:Y:S01]  /*1520*/  LDC.64 R8, c[0x0][0x390] ;  /* 0x0000e400ff087b82 */ /* 0x000e220000000a00 */
[----:B------:R-:W1:Y:S01]  /*1530*/  LDCU UR4, c[0x0][0x384] ;  /* 0x00007080ff0477ac */ /* 0x000e620008000800 */
[C---:B------:R-:W-:Y:S02]  /*1540*/  LEA R11, R5.reuse, R0, 0x4 ;  /* 0x00000000050b7211 */ /* 0x040fe400078e20ff */
[----:B------:R-:W-:-:S04]  /*1550*/  LEA R5, R5, R4, 0x4 ;  /* 0x0000000405057211 */ /* 0x000fc800078e20ff */
[----:B------:R-:W2:Y:S01]  /*1560*/  LDC.64 R12, c[0x0][0x398] ;  /* 0x0000e600ff0c7b82 */ /* 0x000ea20000000a00 */
[----:B-1----:R-:W-:Y:S02]  /*1570*/  IMAD R11, R11, UR4, R6 ;  /* 0x000000040b0b7c24 */ /* 0x002fe4000f8e0206 */
[----:B0-----:R-:W-:-:S05]  /*1580*/  IMAD.WIDE R8, R5, 0x4, R8 ;  /* 0x0000000405087825 */ /* 0x001fca00078e0208 */
[----:B------:R-:W3:Y:S01]  /*1590*/  LDG.E R4, desc[UR12][R8.64] ;  /* 0x0000000c08047981 */ /* 0x000ee2000c1e1900 */
[----:B--2---:R-:W-:-:S05]  /*15a0*/  IMAD.WIDE R12, R11, 0x4, R12 ;  /* 0x000000040b0c7825 */ /* 0x004fca00078e020c */
[----:B------:R-:W2:Y:S01]  /*15b0*/  LDG.E R16, desc[UR12][R12.64] ;  /* 0x0000000c0c107981 */ /* 0x000ea2000c1e1900 */
[----:B------:R-:W-:-:S04]  /*15c0*/  UIADD3 UR5, UPT, UPT, UR5, 0x400, URZ ;  /* 0x0000040005057890 */ /* 0x000fc8000fffe0ff */
[----:B------:R-:W-:Y:S01]  /*15d0*/  ULEA UR5, UR7, UR5, 0x18 ;  /* 0x0000000507057291 */ /* 0x000fe2000f8ec0ff */
[----:B------:R-:W-:-:S05]  /*15e0*/  LEA R19, R3, R2, 0x2 ;  /* 0x0000000203137211 */ /* 0x000fca00078e10ff */
[----:B------:R-:W-:-:S04]  /*15f0*/  LEA R5, R3, UR5, 0x2 ;  /* 0x0000000503057c11 */ /* 0x000fc8000f8e10ff */
[----:B------:R-:W-:Y:S01]  /*1600*/  LEA R23, R0, R5, 0x6 ;  /* 0x0000000500177211 */ /* 0x000fe200078e30ff */
[----:B---3--:R-:W-:Y:S04]  /*1610*/  STS [R19], R4 ;  /* 0x0000000413007388 */ /* 0x008fe80000000800 */
[----:B--2---:R-:W-:Y:S01]  /*1620*/  STS [R23], R16 ;  /* 0x0000001017007388 */ /* 0x004fe20000000800 */
        /* <DEDUP_REMOVED lines=10> */
[----:B------:R-:W5:Y:S04]  /*16d0*/  LDS R4, [R5+0x1c0] ;  /* 0x0001c00005047984 */ /* 0x000f680000000800 */
[----:B------:R-:W-:Y:S01]  /*16e0*/  LDS R23, [R5+0x200] ;  /* 0x0002000005177984 */ /* 0x000fe20000000800 */
[----:B0-----:R-:W-:-:S03]  /*16f0*/  FFMA R8, R8, R17, R22 ;  /* 0x0000001108087223 */ /* 0x001fc60000000016 */
[----:B------:R-:W-:Y:S04]  /*1700*/  LDS R20, [R5+0x240] ;  /* 0x0002400005147984 */ /* 0x000fe80000000800 */
[----:B------:R-:W0:Y:S01]  /*1710*/  LDS.128 R16, [R2+0x20] ;  /* 0x0000200002107984 */ /* 0x000e220000000c00 */
[----:B-1----:R-:W-:-:S03]  /*1720*/  FFMA R8, R25, R9, R8 ;  /* 0x0000000919087223 */ /* 0x002fc60000000008 */
[----:B------:R-:W1:Y:S01]  /*1730*/  LDS R25, [R5+0x280] ;  /* 0x0002800005197984 */ /* 0x000e620000000800 */
[----:B--2---:R-:W-:-:S03]  /*1740*/  FFMA R27, R27, R10, R8 ;  /* 0x0000000a1b1b7223 */ /* 0x004fc60000000008 */
[----:B------:R-:W2:Y:S01]  /*1750*/  LDS R22, [R5+0x2c0] ;  /* 0x0002c00005167984 */ /* 0x000ea20000000800 */
[----:B---3--:R-:W-:-:S03]  /*1760*/  FFMA R29, R24, R11, R27 ;  /* 0x0000000b181d7223 */ /* 0x008fc6000000001b */
[----:B------:R-:W-:Y:S04]  /*1770*/  LDS R27, [R5+0x300] ;  /* 0x00030000051b7984 */ /* 0x000fe80000000800 */
[----:B------:R-:W3:Y:S01]  /*1780*/  LDS.128 R8, [R2+0x30] ;  /* 0x0000300002087984 */ /* 0x000ee20000000c00 */
[----:B----4-:R-:W-:-:S03]  /*1790*/  FFMA R29, R12, R3, R29 ;  /* 0x000000030c1d7223 */ /* 0x010fc6000000001d */
[----:B------:R-:W4:Y:S01]  /*17a0*/  LDS R24, [R5+0x340] ;  /* 0x0003400005187984 */ /* 0x000f220000000800 */
[----:B-----5:R-:W-:-:S03]  /*17b0*/  FFMA R12, R0, R13, R29 ;  /* 0x0000000d000c7223 */ /* 0x020fc6000000001d */
[----:B------:R-:W5:Y:S04]  /*17c0*/  LDS R3, [R5+0x380] ;  /* 0x0003800005037984 */ /* 0x000f680000000800 */
[----:B------:R-:W5:Y:S01]  /*17d0*/  LDS R0, [R5+0x3c0] ;  /* 0x0003c00005007984 */ /* 0x000f620000000800 */
[----:B------:R-:W-:-:S04]  /*17e0*/  FFMA R21, R21, R14, R12 ;  /* 0x0000000e15157223 */ /* 0x000fc8000000000c */
[----:B------:R-:W-:-:S04]  /*17f0*/  FFMA R15, R4, R15, R21 ;  /* 0x0000000f040f7223 */ /* 0x000fc80000000015 */
[----:B0-----:R-:W-:-:S04]  /*1800*/  FFMA R15, R16, R23, R15 ;  /* 0x00000017100f7223 */ /* 0x001fc8000000000f */
[----:B------:R-:W-:-:S04]  /*1810*/  FFMA R20, R20, R17, R15 ;  /* 0x0000001114147223 */ /* 0x000fc8000000000f */
[----:B-1----:R-:W-:-:S04]  /*1820*/  FFMA R25, R25, R18, R20 ;  /* 0x0000001219197223 */ /* 0x002fc80000000014 */
[----:B--2---:R-:W-:-:S04]  /*1830*/  FFMA R19, R22, R19, R25 ;  /* 0x0000001316137223 */ /* 0x004fc80000000019 */
[----:B---3--:R-:W-:-:S04]  /*1840*/  FFMA R19, R8, R27, R19 ;  /* 0x0000001b08137223 */ /* 0x008fc80000000013 */
[----:B----4-:R-:W-:-:S04]  /*1850*/  FFMA R24, R24, R9, R19 ;  /* 0x0000000918187223 */ /* 0x010fc80000000013 */
[----:B-----5:R-:W-:-:S04]  /*1860*/  FFMA R3, R3, R10, R24 ;  /* 0x0000000a03037223 */ /* 0x020fc80000000018 */
[----:B------:R-:W-:Y:S01]  /*1870*/  FFMA R22, R0, R11, R3 ;  /* 0x0000000b00167223 */ /* 0x000fe20000000003 */
[----:B------:R-:W-:Y:S06]  /*1880*/  BAR.SYNC.DEFER_BLOCKING 0x0 ;  /* 0x0000000000007b1d */ /* 0x000fec0000010000 */
.L_x_0:
[----:B------:R-:W0:Y:S01]  /*1890*/  LDC.64 R2, c[0x0][0x3a0] ;  /* 0x0000e800ff027b82 */ /* 0x000e220000000a00 */
[----:B------:R-:W1:Y:S02]  /*18a0*/  LDCU UR4, c[0x0][0x384] ;  /* 0x00007080ff0477ac */ /* 0x000e640008000800 */
[----:B-1----:R-:W-:-:S04]  /*18b0*/  IMAD R7, R7, UR4, R6 ;  /* 0x0000000407077c24 */ /* 0x002fc8000f8e0206 */
[----:B0-----:R-:W-:-:S05]  /*18c0*/  IMAD.WIDE R2, R7, 0x4, R2 ;  /* 0x0000000407027825 */ /* 0x001fca00078e0202 */
[----:B------:R-:W-:Y:S01]  /*18d0*/  STG.E desc[UR12][R2.64], R22 ;  /* 0x0000001602007986 */ /* 0x000fe2000c10190c */
[----:B------:R-:W-:Y:S05]  /*18e0*/  EXIT ;  /* 0x000000000000794d */ /* 0x000fea0003800000 */
.L_x_4:
[----:B------:R-:W-:-:S00]  /*18f0*/  BRA `(.L_x_4) ;  /* 0xfffffffc00fc7947 */ /* 0x000fc0000383ffff */
[----:B------:R-:W-:-:S00]  /*1900*/  NOP ;  /* 0x0000000000007918 */ /* 0x000fc00000000000 */
[----:B------:R-:W-:-:S00]  /*1910*/  NOP ;  /* 0x0000000000007918 */ /* 0x000fc00000000000 */
[----:B------:R-:W-:-:S00]  /*1920*/  NOP ;  /* 0x0000000000007918 */ /* 0x000fc00000000000 */
[----:B------:R-:W-:-:S00]  /*1930*/  NOP ;  /* 0x0000000000007918 */ /* 0x000fc00000000000 */
[----:B------:R-:W-:-:S00]  /*1940*/  NOP ;  /* 0x0000000000007918 */ /* 0x000fc00000000000 */
[----:B------:R-:W-:-:S00]  /*1950*/  NOP ;  /* 0x0000000000007918 */ /* 0x000fc00000000000 */
[----:B------:R-:W-:-:S00]  /*1960*/  NOP ;  /* 0x0000000000007918 */ /* 0x000fc00000000000 */
[----:B------:R-:W-:-:S00]  /*1970*/  NOP ;  /* 0x0000000000007918 */ /* 0x000fc00000000000 */
.L_x_5:


//--------------------- .nv.shared._Z8Kernel01iiiPfS_S_ --------------------------
	.section	.nv.shared._Z8Kernel01iiiPfS_S_,"aw",@nobits
	.sectionflags	@""
	.align	4
.nv.shared._Z8Kernel01iiiPfS_S_:
	.zero		3072


//--------------------- .nv.shared.reserved.0     --------------------------
	.section	.nv.shared.reserved.0,"aw",@nobits
	.weak		__nv_reservedSMEM_offset_0_alias
	.size		__nv_reservedSMEM_offset_0_alias, 0, 64
	.other		__nv_reservedSMEM_offset_0_alias,@"STO_CUDA_RESERVED_SHARED STV_DEFAULT"
__nv_reservedSMEM_offset_0_alias:
	.zero		0
	.zero		64


//--------------------- .nv.constant0._Z8Kernel01iiiPfS_S_ --------------------------
	.section	.nv.constant0._Z8Kernel01iiiPfS_S_,"a",@progbits
	.sectionflags	@""
	.align	4
.nv.constant0._Z8Kernel01iiiPfS_S_:
	.zero		936


//--------------------- SYMBOLS --------------------------

	.type		.nv.reservedSmem.offset0,@object
	.size		.nv.reservedSmem.offset0,0x4
	.type		.nv.reservedSmem.cap,@object
	.size		.nv.reservedSmem.cap,0x4
